//
// Generated by NVIDIA NVVM Compiler
//
// Compiler Build ID: CL-36424714
// Cuda compilation tools, release 13.0, V13.0.88
// Based on NVVM 20.0.0
//

.version 9.0
.target sm_100
.address_size 64

	// .globl	_Z13step_estimatePfS_m

.visible .entry _Z13step_estimatePfS_m(
	.param .u64 .ptr .align 1 _Z13step_estimatePfS_m_param_0,
	.param .u64 .ptr .align 1 _Z13step_estimatePfS_m_param_1,
	.param .u64 _Z13step_estimatePfS_m_param_2
)
{
	.reg .pred 	%p<4>;
	.reg .b32 	%r<18>;
	.reg .b32 	%f<9>;
	.reg .b64 	%rd<28>;

	ld.param.u64 	%rd1, [_Z13step_estimatePfS_m_param_0];
	ld.param.u64 	%rd2, [_Z13step_estimatePfS_m_param_1];
	ld.param.u64 	%rd4, [_Z13step_estimatePfS_m_param_2];
	mov.u32 	%r3, %ctaid.x;
	mov.u32 	%r4, %ntid.x;
	mov.u32 	%r5, %tid.x;
	mad.lo.s32 	%r1, %r3, %r4, %r5;
	mov.u32 	%r6, %ctaid.y;
	mov.u32 	%r7, %ntid.y;
	mov.u32 	%r8, %tid.y;
	mad.lo.s32 	%r9, %r6, %r7, %r8;
	setp.ne.s32 	%p1, %r1, 0;
	selp.u64 	%rd5, 1, 0, %p1;
	setp.ne.s32 	%p2, %r9, 0;
	selp.u64 	%rd6, 1, 0, %p2;
	max.u64 	%rd7, %rd5, %rd6;
	setp.ge.u64 	%p3, %rd7, %rd4;
	@%p3 bra 	$L__BB0_2;
	cvta.to.global.u64 	%rd8, %rd1;
	cvta.to.global.u64 	%rd9, %rd2;
	cvt.u64.u32 	%rd10, %r1;
	add.s64 	%rd11, %rd10, 4294967295;
	mul.lo.s64 	%rd12, %rd11, %rd4;
	cvt.u32.u64 	%r10, %rd12;
	add.s32 	%r11, %r9, %r10;
	mul.wide.s32 	%rd13, %r11, 4;
	add.s64 	%rd14, %rd8, %rd13;
	ld.global.f32 	%f1, [%rd14];
	add.s32 	%r12, %r9, 1;
	cvt.u64.u32 	%rd15, %r12;
	mad.lo.s64 	%rd16, %rd4, -4294967295, %rd12;
	add.s64 	%rd17, %rd16, %rd15;
	shl.b64 	%rd18, %rd17, 32;
	shr.s64 	%rd19, %rd18, 30;
	add.s64 	%rd20, %rd8, %rd19;
	ld.global.f32 	%f2, [%rd20];
	add.f32 	%f3, %f1, %f2;
	add.s64 	%rd21, %rd18, -8589934592;
	shr.s64 	%rd22, %rd21, 30;
	add.s64 	%rd23, %rd8, %rd22;
	ld.global.f32 	%f4, [%rd23];
	add.f32 	%f5, %f3, %f4;
	cvt.u32.u64 	%r13, %rd16;
	cvt.u32.u64 	%r14, %rd4;
	add.s32 	%r15, %r13, %r14;
	add.s32 	%r16, %r9, %r15;
	mul.wide.s32 	%rd24, %r16, 4;
	add.s64 	%rd25, %rd8, %rd24;
	ld.global.f32 	%f6, [%rd25];
	add.f32 	%f7, %f5, %f6;
	mul.f32 	%f8, %f7, 0f3E800000;
	add.s32 	%r17, %r11, %r14;
	mul.wide.s32 	%rd26, %r17, 4;
	add.s64 	%rd27, %rd9, %rd26;
	st.global.f32 	[%rd27], %f8;
$L__BB0_2:
	ret;

}
	// .globl	_Z10square_sumPfS_m
.visible .entry _Z10square_sumPfS_m(
	.param .u64 .ptr .align 1 _Z10square_sumPfS_m_param_0,
	.param .u64 .ptr .align 1 _Z10square_sumPfS_m_param_1,
	.param .u64 _Z10square_sumPfS_m_param_2
)
{
	.reg .pred 	%p<2>;
	.reg .b32 	%r<12>;
	.reg .b32 	%f<4>;
	.reg .b64 	%rd<12>;

	ld.param.u64 	%rd1, [_Z10square_sumPfS_m_param_0];
	ld.param.u64 	%rd2, [_Z10square_sumPfS_m_param_1];
	ld.param.u64 	%rd4, [_Z10square_sumPfS_m_param_2];
	mov.u32 	%r3, %ctaid.x;
	mov.u32 	%r4, %ntid.x;
	mov.u32 	%r5, %tid.x;
	mad.lo.s32 	%r1, %r3, %r4, %r5;
	cvt.u64.u32 	%rd5, %r1;
	mov.u32 	%r6, %ctaid.y;
	mov.u32 	%r7, %ntid.y;
	mov.u32 	%r8, %tid.y;
	mad.lo.s32 	%r9, %r6, %r7, %r8;
	cvt.u64.u32 	%rd6, %r9;
	max.u64 	%rd7, %rd5, %rd6;
	setp.ge.u64 	%p1, %rd7, %rd4;
	@%p1 bra 	$L__BB1_2;
	cvta.to.global.u64 	%rd8, %rd1;
	cvta.to.global.u64 	%rd9, %rd2;
	cvt.u32.u64 	%r10, %rd4;
	mad.lo.s32 	%r11, %r1, %r10, %r9;
	mul.wide.s32 	%rd10, %r11, 4;
	add.s64 	%rd11, %rd8, %rd10;
	ld.global.f32 	%f1, [%rd11];
	ld.global.f32 	%f2, [%rd9];
	fma.rn.f32 	%f3, %f1, %f1, %f2;
	st.global.f32 	[%rd9], %f3;
$L__BB1_2:
	ret;

}
	// .globl	_Z4diffPfS_S_m
.visible .entry _Z4diffPfS_S_m(
	.param .u64 .ptr .align 1 _Z4diffPfS_S_m_param_0,
	.param .u64 .ptr .align 1 _Z4diffPfS_S_m_param_1,
	.param .u64 .ptr .align 1 _Z4diffPfS_S_m_param_2,
	.param .u64 _Z4diffPfS_S_m_param_3
)
{
	.reg .pred 	%p<2>;
	.reg .b32 	%r<12>;
	.reg .b32 	%f<6>;
	.reg .b64 	%rd<15>;

	ld.param.u64 	%rd1, [_Z4diffPfS_S_m_param_0];
	ld.param.u64 	%rd2, [_Z4diffPfS_S_m_param_1];
	ld.param.u64 	%rd3, [_Z4diffPfS_S_m_param_2];
	ld.param.u64 	%rd5, [_Z4diffPfS_S_m_param_3];
	mov.u32 	%r3, %ctaid.x;
	mov.u32 	%r4, %ntid.x;
	mov.u32 	%r5, %tid.x;
	mad.lo.s32 	%r1, %r3, %r4, %r5;
	cvt.u64.u32 	%rd6, %r1;
	mov.u32 	%r6, %ctaid.y;
	mov.u32 	%r7, %ntid.y;
	mov.u32 	%r8, %tid.y;
	mad.lo.s32 	%r9, %r6, %r7, %r8;
	cvt.u64.u32 	%rd7, %r9;
	max.u64 	%rd8, %rd6, %rd7;
	setp.ge.u64 	%p1, %rd8, %rd5;
	@%p1 bra 	$L__BB2_2;
	cvta.to.global.u64 	%rd9, %rd1;
	cvta.to.global.u64 	%rd10, %rd2;
	cvta.to.global.u64 	%rd11, %rd3;
	cvt.u32.u64 	%r10, %rd5;
	mad.lo.s32 	%r11, %r1, %r10, %r9;
	mul.wide.s32 	%rd12, %r11, 4;
	add.s64 	%rd13, %rd9, %rd12;
	ld.global.f32 	%f1, [%rd13];
	add.s64 	%rd14, %rd10, %rd12;
	ld.global.f32 	%f2, [%rd14];
	sub.f32 	%f3, %f1, %f2;
	ld.global.f32 	%f4, [%rd11];
	fma.rn.f32 	%f5, %f3, %f3, %f4;
	st.global.f32 	[%rd11], %f5;
$L__BB2_2:
	ret;

}
	// .globl	_Z4copyPfS_m
.visible .entry _Z4copyPfS_m(
	.param .u64 .ptr .align 1 _Z4copyPfS_m_param_0,
	.param .u64 .ptr .align 1 _Z4copyPfS_m_param_1,
	.param .u64 _Z4copyPfS_m_param_2
)
{
	.reg .pred 	%p<2>;
	.reg .b32 	%r<12>;
	.reg .b32 	%f<2>;
	.reg .b64 	%rd<13>;

	ld.param.u64 	%rd1, [_Z4copyPfS_m_param_0];
	ld.param.u64 	%rd2, [_Z4copyPfS_m_param_1];
	ld.param.u64 	%rd4, [_Z4copyPfS_m_param_2];
	mov.u32 	%r3, %ctaid.x;
	mov.u32 	%r4, %ntid.x;
	mov.u32 	%r5, %tid.x;
	mad.lo.s32 	%r1, %r3, %r4, %r5;
	cvt.u64.u32 	%rd5, %r1;
	mov.u32 	%r6, %ctaid.y;
	mov.u32 	%r7, %ntid.y;
	mov.u32 	%r8, %tid.y;
	mad.lo.s32 	%r9, %r6, %r7, %r8;
	cvt.u64.u32 	%rd6, %r9;
	max.u64 	%rd7, %rd5, %rd6;
	setp.ge.u64 	%p1, %rd7, %rd4;
	@%p1 bra 	$L__BB3_2;
	cvta.to.global.u64 	%rd8, %rd2;
	cvta.to.global.u64 	%rd9, %rd1;
	cvt.u32.u64 	%r10, %rd4;
	mad.lo.s32 	%r11, %r1, %r10, %r9;
	mul.wide.s32 	%rd10, %r11, 4;
	add.s64 	%rd11, %rd8, %rd10;
	ld.global.f32 	%f1, [%rd11];
	add.s64 	%rd12, %rd9, %rd10;
	st.global.f32 	[%rd12], %f1;
$L__BB3_2:
	ret;

}


// ===== COMPILED SASS (sm_100) =====

	.target	sm_100

	.elftype	@"ET_EXEC"


//--------------------- .note.nv.tkinfo           --------------------------
	.section	.note.nv.tkinfo,"",@"SHT_NOTE"
	.sectionflags	@"SHF_NOTE_NV_TKINFO"
	.tkinfo
        /*0018*/ 	.word	0x00000002
        /*0030*/ 	.string	""
        /*0030*/ 	.string	"ptxas"
        /*0030*/ 	.string	"Cuda compilation tools, release 13.0, V13.0.88"
        /*0030*/ 	.string	"Build cuda_13.0.r13.0/compiler.36424714_0"
        /*0030*/ 	.string	"-arch sm_100 -m 64 "



//--------------------- .note.nv.cuinfo           --------------------------
	.section	.note.nv.cuinfo,"",@"SHT_NOTE"
	.sectionflags	@"SHF_NOTE_NV_CUINFO"
        /*0018*/ 	.short	0x0002
        /*001a*/ 	.short	0x0064
        /*001c*/ 	.short	0x0082
	.zero		2


//--------------------- .nv.info                  --------------------------
	.section	.nv.info,"",@"SHT_CUDA_INFO"
	.align	4


	//----- nvinfo : EIATTR_REGCOUNT
	.align		4
        /*0000*/ 	.byte	0x04, 0x2f
        /*0002*/ 	.short	(.L_1 - .L_0)
	.align		4
.L_0:
        /*0004*/ 	.word	index@(_Z13step_estimatePfS_m)
        /*0008*/ 	.word	0x00000010


	//----- nvinfo : EIATTR_FRAME_SIZE
	.align		4
.L_1:
        /*000c*/ 	.byte	0x04, 0x11
        /*000e*/ 	.short	(.L_3 - .L_2)
	.align		4
.L_2:
        /*0010*/ 	.word	index@(_Z13step_estimatePfS_m)
        /*0014*/ 	.word	0x00000000


	//----- nvinfo : EIATTR_REGCOUNT
	.align		4
.L_3:
        /*0018*/ 	.byte	0x04, 0x2f
        /*001a*/ 	.short	(.L_5 - .L_4)
	.align		4
.L_4:
        /*001c*/ 	.word	index@(_Z10square_sumPfS_m)
        /*0020*/ 	.word	0x0000000a


	//----- nvinfo : EIATTR_FRAME_SIZE
	.align		4
.L_5:
        /*0024*/ 	.byte	0x04, 0x11
        /*0026*/ 	.short	(.L_7 - .L_6)
	.align		4
.L_6:
        /*0028*/ 	.word	index@(_Z10square_sumPfS_m)
        /*002c*/ 	.word	0x00000000


	//----- nvinfo : EIATTR_REGCOUNT
	.align		4
.L_7:
        /*0030*/ 	.byte	0x04, 0x2f
        /*0032*/ 	.short	(.L_9 - .L_8)
	.align		4
.L_8:
        /*0034*/ 	.word	index@(_Z4diffPfS_S_m)
        /*0038*/ 	.word	0x0000000c


	//----- nvinfo : EIATTR_FRAME_SIZE
	.align		4
.L_9:
        /*003c*/ 	.byte	0x04, 0x11
        /*003e*/ 	.short	(.L_11 - .L_10)
	.align		4
.L_10:
        /*0040*/ 	.word	index@(_Z4diffPfS_S_m)
        /*0044*/ 	.word	0x00000000


	//----- nvinfo : EIATTR_REGCOUNT
	.align		4
.L_11:
        /*0048*/ 	.byte	0x04, 0x2f
        /*004a*/ 	.short	(.L_13 - .L_12)
	.align		4
.L_12:
        /*004c*/ 	.word	index@(_Z4copyPfS_m)
        /*0050*/ 	.word	0x0000000a


	//----- nvinfo : EIATTR_FRAME_SIZE
	.align		4
.L_13:
        /*0054*/ 	.byte	0x04, 0x11
        /*0056*/ 	.short	(.L_15 - .L_14)
	.align		4
.L_14:
        /*0058*/ 	.word	index@(_Z4copyPfS_m)
        /*005c*/ 	.word	0x00000000


	//----- nvinfo : EIATTR_MIN_STACK_SIZE
	.align		4
.L_15:
        /*0060*/ 	.byte	0x04, 0x12
        /*0062*/ 	.short	(.L_17 - .L_16)
	.align		4
.L_16:
        /*0064*/ 	.word	index@(_Z4copyPfS_m)
        /*0068*/ 	.word	0x00000000


	//----- nvinfo : EIATTR_MIN_STACK_SIZE
	.align		4
.L_17:
        /*006c*/ 	.byte	0x04, 0x12
        /*006e*/ 	.short	(.L_19 - .L_18)
	.align		4
.L_18:
        /*0070*/ 	.word	index@(_Z4diffPfS_S_m)
        /*0074*/ 	.word	0x00000000


	//----- nvinfo : EIATTR_MIN_STACK_SIZE
	.align		4
.L_19:
        /*0078*/ 	.byte	0x04, 0x12
        /*007a*/ 	.short	(.L_21 - .L_20)
	.align		4
.L_20:
        /*007c*/ 	.word	index@(_Z10square_sumPfS_m)
        /*0080*/ 	.word	0x00000000


	//----- nvinfo : EIATTR_MIN_STACK_SIZE
	.align		4
.L_21:
        /*0084*/ 	.byte	0x04, 0x12
        /*0086*/ 	.short	(.L_23 - .L_22)
	.align		4
.L_22:
        /*0088*/ 	.word	index@(_Z13step_estimatePfS_m)
        /*008c*/ 	.word	0x00000000
.L_23:


//--------------------- .nv.compat                --------------------------
	.section	.nv.compat,"",@"SHT_CUDA_COMPAT_INFO"
	.align	4
        /*0000*/ 	.byte	0x02, 0x09, 0x00, 0x00, 0x02, 0x02, 0x01, 0x00, 0x02, 0x05, 0x05, 0x00, 0x03, 0x07, 0x01, 0x01
        /*0010*/ 	.byte	0x02, 0x03, 0x00, 0x00, 0x02, 0x06, 0x01, 0x00, 0x04, 0x0b, 0x08, 0x00, 0x09, 0x00, 0x00, 0x00
        /*0020*/ 	.byte	0x00, 0x00, 0x00, 0x00


//--------------------- .nv.info._Z4copyPfS_m     --------------------------
	.section	.nv.info._Z4copyPfS_m,"",@"SHT_CUDA_INFO"
	.sectionflags	@""
	.align	4


	//----- nvinfo : EIATTR_CUDA_API_VERSION
	.align		4
        /*0000*/ 	.byte	0x04, 0x37
        /*0002*/ 	.short	(.L_25 - .L_24)
.L_24:
        /*0004*/ 	.word	0x00000082


	//----- nvinfo : EIATTR_KPARAM_INFO
	.align		4
.L_25:
        /*0008*/ 	.byte	0x04, 0x17
        /*000a*/ 	.short	(.L_27 - .L_26)
.L_26:
        /*000c*/ 	.word	0x00000000
        /*0010*/ 	.short	0x0002
        /*0012*/ 	.short	0x0010
        /*0014*/ 	.byte	0x00, 0xf0, 0x21, 0x00


	//----- nvinfo : EIATTR_KPARAM_INFO
	.align		4
.L_27:
        /*0018*/ 	.byte	0x04, 0x17
        /*001a*/ 	.short	(.L_29 - .L_28)
.L_28:
        /*001c*/ 	.word	0x00000000
        /*0020*/ 	.short	0x0001
        /*0022*/ 	.short	0x0008
        /*0024*/ 	.byte	0x00, 0xf5, 0x21, 0x00


	//----- nvinfo : EIATTR_KPARAM_INFO
	.align		4
.L_29:
        /*0028*/ 	.byte	0x04, 0x17
        /*002a*/ 	.short	(.L_31 - .L_30)
.L_30:
        /*002c*/ 	.word	0x00000000
        /*0030*/ 	.short	0x0000
        /*0032*/ 	.short	0x0000
        /*0034*/ 	.byte	0x00, 0xf5, 0x21, 0x00


	//----- nvinfo : EIATTR_SPARSE_MMA_MASK
	.align		4
.L_31:
        /*0038*/ 	.byte	0x03, 0x50
        /*003a*/ 	.short	0x0000


	//----- nvinfo : EIATTR_MAXREG_COUNT
	.align		4
        /*003c*/ 	.byte	0x03, 0x1b
        /*003e*/ 	.short	0x00ff


	//----- nvinfo : EIATTR_MERCURY_ISA_VERSION
	.align		4
        /*0040*/ 	.byte	0x03, 0x5f
        /*0042*/ 	.short	0x0101


	//----- nvinfo : EIATTR_VRC_CTA_INIT_COUNT
	.align		4
        /*0044*/ 	.byte	0x02, 0x4a
	.zero		1
	.zero		1


	//----- nvinfo : EIATTR_EXIT_INSTR_OFFSETS
	.align		4
        /*0048*/ 	.byte	0x04, 0x1c
        /*004a*/ 	.short	(.L_33 - .L_32)


	//   ....[0]....
.L_32:
        /*004c*/ 	.word	0x000000f0


	//   ....[1]....
        /*0050*/ 	.word	0x00000180


	//----- nvinfo : EIATTR_CBANK_PARAM_SIZE
	.align		4
.L_33:
        /*0054*/ 	.byte	0x03, 0x19
        /*0056*/ 	.short	0x0018


	//----- nvinfo : EIATTR_PARAM_CBANK
	.align		4
        /*0058*/ 	.byte	0x04, 0x0a
        /*005a*/ 	.short	(.L_35 - .L_34)
	.align		4
.L_34:
        /*005c*/ 	.word	index@(.nv.constant0._Z4copyPfS_m)
        /*0060*/ 	.short	0x0380
        /*0062*/ 	.short	0x0018


	//----- nvinfo : EIATTR_SW_WAR
	.align		4
.L_35:
        /*0064*/ 	.byte	0x04, 0x36
        /*0066*/ 	.short	(.L_37 - .L_36)
.L_36:
        /*0068*/ 	.word	0x00000008
.L_37:


//--------------------- .nv.info._Z4diffPfS_S_m   --------------------------
	.section	.nv.info._Z4diffPfS_S_m,"",@"SHT_CUDA_INFO"
	.sectionflags	@""
	.align	4


	//----- nvinfo : EIATTR_CUDA_API_VERSION
	.align		4
        /*0000*/ 	.byte	0x04, 0x37
        /*0002*/ 	.short	(.L_39 - .L_38)
.L_38:
        /*0004*/ 	.word	0x00000082


	//----- nvinfo : EIATTR_KPARAM_INFO
	.align		4
.L_39:
        /*0008*/ 	.byte	0x04, 0x17
        /*000a*/ 	.short	(.L_41 - .L_40)
.L_40:
        /*000c*/ 	.word	0x00000000
        /*0010*/ 	.short	0x0003
        /*0012*/ 	.short	0x0018
        /*0014*/ 	.byte	0x00, 0xf0, 0x21, 0x00


	//----- nvinfo : EIATTR_KPARAM_INFO
	.align		4
.L_41:
        /*0018*/ 	.byte	0x04, 0x17
        /*001a*/ 	.short	(.L_43 - .L_42)
.L_42:
        /*001c*/ 	.word	0x00000000
        /*0020*/ 	.short	0x0002
        /*0022*/ 	.short	0x0010
        /*0024*/ 	.byte	0x00, 0xf5, 0x21, 0x00


	//----- nvinfo : EIATTR_KPARAM_INFO
	.align		4
.L_43:
        /*0028*/ 	.byte	0x04, 0x17
        /*002a*/ 	.short	(.L_45 - .L_44)
.L_44:
        /*002c*/ 	.word	0x00000000
        /*0030*/ 	.short	0x0001
        /*0032*/ 	.short	0x0008
        /*0034*/ 	.byte	0x00, 0xf5, 0x21, 0x00


	//----- nvinfo : EIATTR_KPARAM_INFO
	.align		4
.L_45:
        /*0038*/ 	.byte	0x04, 0x17
        /*003a*/ 	.short	(.L_47 - .L_46)
.L_46:
        /*003c*/ 	.word	0x00000000
        /*0040*/ 	.short	0x0000
        /*0042*/ 	.short	0x0000
        /*0044*/ 	.byte	0x00, 0xf5, 0x21, 0x00


	//----- nvinfo : EIATTR_SPARSE_MMA_MASK
	.align		4
.L_47:
        /*0048*/ 	.byte	0x03, 0x50
        /*004a*/ 	.short	0x0000


	//----- nvinfo : EIATTR_MAXREG_COUNT
	.align		4
        /*004c*/ 	.byte	0x03, 0x1b
        /*004e*/ 	.short	0x00ff


	//----- nvinfo : EIATTR_MERCURY_ISA_VERSION
	.align		4
        /*0050*/ 	.byte	0x03, 0x5f
        /*0052*/ 	.short	0x0101


	//----- nvinfo : EIATTR_VRC_CTA_INIT_COUNT
	.align		4
        /*0054*/ 	.byte	0x02, 0x4a
	.zero		1
	.zero		1


	//----- nvinfo : EIATTR_EXIT_INSTR_OFFSETS
	.align		4
        /*0058*/ 	.byte	0x04, 0x1c
        /*005a*/ 	.short	(.L_49 - .L_48)


	//   ....[0]....
.L_48:
        /*005c*/ 	.word	0x000000f0


	//   ....[1]....
        /*0060*/ 	.word	0x000001d0


	//----- nvinfo : EIATTR_CBANK_PARAM_SIZE
	.align		4
.L_49:
        /*0064*/ 	.byte	0x03, 0x19
        /*0066*/ 	.short	0x0020


	//----- nvinfo : EIATTR_PARAM_CBANK
	.align		4
        /*0068*/ 	.byte	0x04, 0x0a
        /*006a*/ 	.short	(.L_51 - .L_50)
	.align		4
.L_50:
        /*006c*/ 	.word	index@(.nv.constant0._Z4diffPfS_S_m)
        /*0070*/ 	.short	0x0380
        /*0072*/ 	.short	0x0020


	//----- nvinfo : EIATTR_SW_WAR
	.align		4
.L_51:
        /*0074*/ 	.byte	0x04, 0x36
        /*0076*/ 	.short	(.L_53 - .L_52)
.L_52:
        /*0078*/ 	.word	0x00000008
.L_53:


//--------------------- .nv.info._Z10square_sumPfS_m --------------------------
	.section	.nv.info._Z10square_sumPfS_m,"",@"SHT_CUDA_INFO"
	.sectionflags	@""
	.align	4


	//----- nvinfo : EIATTR_CUDA_API_VERSION
	.align		4
        /*0000*/ 	.byte	0x04, 0x37
        /*0002*/ 	.short	(.L_55 - .L_54)
.L_54:
        /*0004*/ 	.word	0x00000082


	//----- nvinfo : EIATTR_KPARAM_INFO
	.align		4
.L_55:
        /*0008*/ 	.byte	0x04, 0x17
        /*000a*/ 	.short	(.L_57 - .L_56)
.L_56:
        /*000c*/ 	.word	0x00000000
        /*0010*/ 	.short	0x0002
        /*0012*/ 	.short	0x0010
        /*0014*/ 	.byte	0x00, 0xf0, 0x21, 0x00


	//----- nvinfo : EIATTR_KPARAM_INFO
	.align		4
.L_57:
        /*0018*/ 	.byte	0x04, 0x17
        /*001a*/ 	.short	(.L_59 - .L_58)
.L_58:
        /*001c*/ 	.word	0x00000000
        /*0020*/ 	.short	0x0001
        /*0022*/ 	.short	0x0008
        /*0024*/ 	.byte	0x00, 0xf5, 0x21, 0x00


	//----- nvinfo : EIATTR_KPARAM_INFO
	.align		4
.L_59:
        /*0028*/ 	.byte	0x04, 0x17
        /*002a*/ 	.short	(.L_61 - .L_60)
.L_60:
        /*002c*/ 	.word	0x00000000
        /*0030*/ 	.short	0x0000
        /*0032*/ 	.short	0x0000
        /*0034*/ 	.byte	0x00, 0xf5, 0x21, 0x00


	//----- nvinfo : EIATTR_SPARSE_MMA_MASK
	.align		4
.L_61:
        /*0038*/ 	.byte	0x03, 0x50
        /*003a*/ 	.short	0x0000


	//----- nvinfo : EIATTR_MAXREG_COUNT
	.align		4
        /*003c*/ 	.byte	0x03, 0x1b
        /*003e*/ 	.short	0x00ff


	//----- nvinfo : EIATTR_MERCURY_ISA_VERSION
	.align		4
        /*0040*/ 	.byte	0x03, 0x5f
        /*0042*/ 	.short	0x0101


	//----- nvinfo : EIATTR_VRC_CTA_INIT_COUNT
	.align		4
        /*0044*/ 	.byte	0x02, 0x4a
	.zero		1
	.zero		1


	//----- nvinfo : EIATTR_EXIT_INSTR_OFFSETS
	.align		4
        /*0048*/ 	.byte	0x04, 0x1c
        /*004a*/ 	.short	(.L_63 - .L_62)


	//   ....[0]....
.L_62:
        /*004c*/ 	.word	0x000000f0


	//   ....[1]....
        /*0050*/ 	.word	0x00000190


	//----- nvinfo : EIATTR_CBANK_PARAM_SIZE
	.align		4
.L_63:
        /*0054*/ 	.byte	0x03, 0x19
        /*0056*/ 	.short	0x0018


	//----- nvinfo : EIATTR_PARAM_CBANK
	.align		4
        /*0058*/ 	.byte	0x04, 0x0a
        /*005a*/ 	.short	(.L_65 - .L_64)
	.align		4
.L_64:
        /*005c*/ 	.word	index@(.nv.constant0._Z10square_sumPfS_m)
        /*0060*/ 	.short	0x0380
        /*0062*/ 	.short	0x0018


	//----- nvinfo : EIATTR_SW_WAR
	.align		4
.L_65:
        /*0064*/ 	.byte	0x04, 0x36
        /*0066*/ 	.short	(.L_67 - .L_66)
.L_66:
        /*0068*/ 	.word	0x00000008
.L_67:


//--------------------- .nv.info._Z13step_estimatePfS_m --------------------------
	.section	.nv.info._Z13step_estimatePfS_m,"",@"SHT_CUDA_INFO"
	.sectionflags	@""
	.align	4


	//----- nvinfo : EIATTR_CUDA_API_VERSION
	.align		4
        /*0000*/ 	.byte	0x04, 0x37
        /*0002*/ 	.short	(.L_69 - .L_68)
.L_68:
        /*0004*/ 	.word	0x00000082


	//----- nvinfo : EIATTR_KPARAM_INFO
	.align		4
.L_69:
        /*0008*/ 	.byte	0x04, 0x17
        /*000a*/ 	.short	(.L_71 - .L_70)
.L_70:
        /*000c*/ 	.word	0x00000000
        /*0010*/ 	.short	0x0002
        /*0012*/ 	.short	0x0010
        /*0014*/ 	.byte	0x00, 0xf0, 0x21, 0x00


	//----- nvinfo : EIATTR_KPARAM_INFO
	.align		4
.L_71:
        /*0018*/ 	.byte	0x04, 0x17
        /*001a*/ 	.short	(.L_73 - .L_72)
.L_72:
        /*001c*/ 	.word	0x00000000
        /*0020*/ 	.short	0x0001
        /*0022*/ 	.short	0x0008
        /*0024*/ 	.byte	0x00, 0xf5, 0x21, 0x00


	//----- nvinfo : EIATTR_KPARAM_INFO
	.align		4
.L_73:
        /*0028*/ 	.byte	0x04, 0x17
        /*002a*/ 	.short	(.L_75 - .L_74)
.L_74:
        /*002c*/ 	.word	0x00000000
        /*0030*/ 	.short	0x0000
        /*0032*/ 	.short	0x0000
        /*0034*/ 	.byte	0x00, 0xf5, 0x21, 0x00


	//----- nvinfo : EIATTR_SPARSE_MMA_MASK
	.align		4
.L_75:
        /*0038*/ 	.byte	0x03, 0x50
        /*003a*/ 	.short	0x0000


	//----- nvinfo : EIATTR_MAXREG_COUNT
	.align		4
        /*003c*/ 	.byte	0x03, 0x1b
        /*003e*/ 	.short	0x00ff


	//----- nvinfo : EIATTR_MERCURY_ISA_VERSION
	.align		4
        /*0040*/ 	.byte	0x03, 0x5f
        /*0042*/ 	.short	0x0101


	//----- nvinfo : EIATTR_VRC_CTA_INIT_COUNT
	.align		4
        /*0044*/ 	.byte	0x02, 0x4a
	.zero		1
	.zero		1


	//----- nvinfo : EIATTR_EXIT_INSTR_OFFSETS
	.align		4
        /*0048*/ 	.byte	0x04, 0x1c
        /*004a*/ 	.short	(.L_77 - .L_76)


	//   ....[0]....
.L_76:
        /*004c*/ 	.word	0x00000130


	//   ....[1]....
        /*0050*/ 	.word	0x00000330


	//----- nvinfo : EIATTR_CBANK_PARAM_SIZE
	.align		4
.L_77:
        /*0054*/ 	.byte	0x03, 0x19
        /*0056*/ 	.short	0x0018


	//----- nvinfo : EIATTR_PARAM_CBANK
	.align		4
        /*0058*/ 	.byte	0x04, 0x0a
        /*005a*/ 	.short	(.L_79 - .L_78)
	.align		4
.L_78:
        /*005c*/ 	.word	index@(.nv.constant0._Z13step_estimatePfS_m)
        /*0060*/ 	.short	0x0380
        /*0062*/ 	.short	0x0018


	//----- nvinfo : EIATTR_SW_WAR
	.align		4
.L_79:
        /*0064*/ 	.byte	0x04, 0x36
        /*0066*/ 	.short	(.L_81 - .L_80)
.L_80:
        /*0068*/ 	.word	0x00000008
.L_81:


//--------------------- .nv.callgraph             --------------------------
	.section	.nv.callgraph,"",@"SHT_CUDA_CALLGRAPH"
	.align	4
	.sectionentsize	8
	.align		4
        /*0000*/ 	.word	0x00000000
	.align		4
        /*0004*/ 	.word	0xffffffff
	.align		4
        /*0008*/ 	.word	0x00000000
	.align		4
        /*000c*/ 	.word	0xfffffffe
	.align		4
        /*0010*/ 	.word	0x00000000
	.align		4
        /*0014*/ 	.word	0xfffffffd
	.align		4
        /*0018*/ 	.word	0x00000000
	.align		4
        /*001c*/ 	.word	0xfffffffc


//--------------------- .text._Z4copyPfS_m        --------------------------
	.section	.text._Z4copyPfS_m,"ax",@progbits
	.align	128
        .global         _Z4copyPfS_m
        .type           _Z4copyPfS_m,@function
        .size           _Z4copyPfS_m,(.L_x_4 - _Z4copyPfS_m)
        .other          _Z4copyPfS_m,@"STO_CUDA_ENTRY STV_DEFAULT"
_Z4copyPfS_m:
.text._Z4copyPfS_m:
[----:B------:R-:W-:Y:S01]  /*0000*/  LDC R1, c[0x0][0x37c] ;  /* 0x0000df00ff017b82 */ /* 0x000fe20000000800 */
[----:B------:R-:W0:Y:S07]  /*0010*/  S2R R3, SR_TID.X ;  /* 0x0000000000037919 */ /* 0x000e2e0000002100 */
[----:B------:R-:W0:Y:S01]  /*0020*/  LDC R0, c[0x0][0x360] ;  /* 0x0000d800ff007b82 */ /* 0x000e220000000800 */
[----:B------:R-:W1:Y:S01]  /*0030*/  LDCU.64 UR6, c[0x0][0x390] ;  /* 0x00007200ff0677ac */ /* 0x000e620008000a00 */
[----:B------:R-:W2:Y:S06]  /*0040*/  S2R R2, SR_TID.Y ;  /* 0x0000000000027919 */ /* 0x000eac0000002200 */
[----:B------:R-:W0:Y:S08]  /*0050*/  S2UR UR4, SR_CTAID.X ;  /* 0x00000000000479c3 */ /* 0x000e300000002500 */
[----:B------:R-:W2:Y:S08]  /*0060*/  S2UR UR5, SR_CTAID.Y ;  /* 0x00000000000579c3 */ /* 0x000eb00000002600 */
[----:B------:R-:W2:Y:S01]  /*0070*/  LDC R5, c[0x0][0x364] ;  /* 0x0000d900ff057b82 */ /* 0x000ea20000000800 */
[----:B0-----:R-:W-:-:S02]  /*0080*/  IMAD R0, R0, UR4, R3 ;  /* 0x0000000400007c24 */ /* 0x001fc4000f8e0203 */
[----:B--2---:R-:W-:-:S05]  /*0090*/  IMAD R5, R5, UR5, R2 ;  /* 0x0000000505057c24 */ /* 0x004fca000f8e0202 */
[----:B------:R-:W-:-:S04]  /*00a0*/  ISETP.GT.U32.AND P0, PT, R0, R5, PT ;  /* 0x000000050000720c */ /* 0x000fc80003f04070 */
[----:B------:R-:W-:-:S04]  /*00b0*/  ISETP.GT.U32.AND.EX P0, PT, RZ, RZ, PT, P0 ;  /* 0x000000ffff00720c */ /* 0x000fc80003f04100 */
[----:B------:R-:W-:-:S04]  /*00c0*/  SEL R2, R0, R5, P0 ;  /* 0x0000000500027207 */ /* 0x000fc80000000000 */
[----:B-1----:R-:W-:-:S04]  /*00d0*/  ISETP.GE.U32.AND P0, PT, R2, UR6, PT ;  /* 0x0000000602007c0c */ /* 0x002fc8000bf06070 */
[----:B------:R-:W-:-:S13]  /*00e0*/  ISETP.GE.U32.AND.EX P0, PT, RZ, UR7, PT, P0 ;  /* 0x00000007ff007c0c */ /* 0x000fda000bf06100 */
[----:B------:R-:W-:Y:S05]  /*00f0*/  @P0 EXIT ;  /* 0x000000000000094d */ /* 0x000fea0003800000 */
[----:B------:R-:W0:Y:S01]  /*0100*/  LDC.64 R2, c[0x0][0x388] ;  /* 0x0000e200ff027b82 */ /* 0x000e220000000a00 */
[----:B------:R-:W1:Y:S01]  /*0110*/  LDCU.64 UR4, c[0x0][0x358] ;  /* 0x00006b00ff0477ac */ /* 0x000e620008000a00 */
[----:B------:R-:W-:-:S06]  /*0120*/  IMAD R7, R0, UR6, R5 ;  /* 0x0000000600077c24 */ /* 0x000fcc000f8e0205 */
[----:B------:R-:W2:Y:S01]  /*0130*/  LDC.64 R4, c[0x0][0x380] ;  /* 0x0000e000ff047b82 */ /* 0x000ea20000000a00 */
[----:B0-----:R-:W-:-:S06]  /*0140*/  IMAD.WIDE R2, R7, 0x4, R2 ;  /* 0x0000000407027825 */ /* 0x001fcc00078e0202 */
[----:B-1----:R-:W3:Y:S01]  /*0150*/  LDG.E R3, desc[UR4][R2.64] ;  /* 0x0000000402037981 */ /* 0x002ee2000c1e1900 */
[----:B--2---:R-:W-:-:S05]  /*0160*/  IMAD.WIDE R4, R7, 0x4, R4 ;  /* 0x0000000407047825 */ /* 0x004fca00078e0204 */
[----:B---3--:R-:W-:Y:S01]  /*0170*/  STG.E desc[UR4][R4.64], R3 ;  /* 0x0000000304007986 */ /* 0x008fe2000c101904 */
[----:B------:R-:W-:Y:S05]  /*0180*/  EXIT ;  /* 0x000000000000794d */ /* 0x000fea0003800000 */
.L_x_0:
[----:B------:R-:W-:-:S00]  /*0190*/  BRA `(.L_x_0) ;  /* 0xfffffffc00fc7947 */ /* 0x000fc0000383ffff */
[----:B------:R-:W-:-:S00]  /*01a0*/  NOP ;  /* 0x0000000000007918 */ /* 0x000fc00000000000 */
        /* <DEDUP_REMOVED lines=13> */
.L_x_4:


//--------------------- .text._Z4diffPfS_S_m      --------------------------
	.section	.text._Z4diffPfS_S_m,"ax",@progbits
	.align	128
        .global         _Z4diffPfS_S_m
        .type           _Z4diffPfS_S_m,@function
        .size           _Z4diffPfS_S_m,(.L_x_5 - _Z4diffPfS_S_m)
        .other          _Z4diffPfS_S_m,@"STO_CUDA_ENTRY STV_DEFAULT"
_Z4diffPfS_S_m:
.text._Z4diffPfS_S_m:
        /* <DEDUP_REMOVED lines=19> */
[----:B------:R-:W2:Y:S08]  /*0130*/  LDC.64 R4, c[0x0][0x388] ;  /* 0x0000e200ff047b82 */ /* 0x000eb00000000a00 */
[----:B------:R-:W3:Y:S01]  /*0140*/  LDC.64 R6, c[0x0][0x390] ;  /* 0x0000e400ff067b82 */ /* 0x000ee20000000a00 */
[----:B0-----:R-:W-:-:S06]  /*0150*/  IMAD.WIDE R2, R9, 0x4, R2 ;  /* 0x0000000409027825 */ /* 0x001fcc00078e0202 */
[----:B-1----:R-:W4:Y:S01]  /*0160*/  LDG.E R2, desc[UR4][R2.64] ;  /* 0x0000000402027981 */ /* 0x002f22000c1e1900 */
[----:B--2---:R-:W-:-:S06]  /*0170*/  IMAD.WIDE R4, R9, 0x4, R4 ;  /* 0x0000000409047825 */ /* 0x004fcc00078e0204 */
[----:B------:R-:W4:Y:S04]  /*0180*/  LDG.E R5, desc[UR4][R4.64] ;  /* 0x0000000404057981 */ /* 0x000f28000c1e1900 */
[----:B---3--:R-:W2:Y:S01]  /*0190*/  LDG.E R9, desc[UR4][R6.64] ;  /* 0x0000000406097981 */ /* 0x008ea2000c1e1900 */
[----:B----4-:R-:W-:-:S04]  /*01a0*/  FADD R0, R2, -R5 ;  /* 0x8000000502007221 */ /* 0x010fc80000000000 */
[----:B--2---:R-:W-:-:S05]  /*01b0*/  FFMA R9, R0, R0, R9 ;  /* 0x0000000000097223 */ /* 0x004fca0000000009 */
[----:B------:R-:W-:Y:S01]  /*01c0*/  STG.E desc[UR4][R6.64], R9 ;  /* 0x0000000906007986 */ /* 0x000fe2000c101904 */
[----:B------:R-:W-:Y:S05]  /*01d0*/  EXIT ;  /* 0x000000000000794d */ /* 0x000fea0003800000 */
.L_x_1:
        /* <DEDUP_REMOVED lines=10> */
.L_x_5:


//--------------------- .text._Z10square_sumPfS_m --------------------------
	.section	.text._Z10square_sumPfS_m,"ax",@progbits
	.align	128
        .global         _Z10square_sumPfS_m
        .type           _Z10square_sumPfS_m,@function
        .size           _Z10square_sumPfS_m,(.L_x_6 - _Z10square_sumPfS_m)
        .other          _Z10square_sumPfS_m,@"STO_CUDA_ENTRY STV_DEFAULT"
_Z10square_sumPfS_m:
.text._Z10square_sumPfS_m:
        /* <DEDUP_REMOVED lines=21> */
[----:B-1----:R-:W3:Y:S04]  /*0150*/  LDG.E R2, desc[UR4][R2.64] ;  /* 0x0000000402027981 */ /* 0x002ee8000c1e1900 */
[----:B--2---:R-:W3:Y:S02]  /*0160*/  LDG.E R7, desc[UR4][R4.64] ;  /* 0x0000000404077981 */ /* 0x004ee4000c1e1900 */
[----:B---3--:R-:W-:-:S05]  /*0170*/  FFMA R7, R2, R2, R7 ;  /* 0x0000000202077223 */ /* 0x008fca0000000007 */
[----:B------:R-:W-:Y:S01]  /*0180*/  STG.E desc[UR4][R4.64], R7 ;  /* 0x0000000704007986 */ /* 0x000fe2000c101904 */
[----:B------:R-:W-:Y:S05]  /*0190*/  EXIT ;  /* 0x000000000000794d */ /* 0x000fea0003800000 */
.L_x_2:
        /* <DEDUP_REMOVED lines=14> */
.L_x_6:


//--------------------- .text._Z13step_estimatePfS_m --------------------------
	.section	.text._Z13step_estimatePfS_m,"ax",@progbits
	.align	128
        .global         _Z13step_estimatePfS_m
        .type           _Z13step_estimatePfS_m,@function
        .size           _Z13step_estimatePfS_m,(.L_x_7 - _Z13step_estimatePfS_m)
        .other          _Z13step_estimatePfS_m,@"STO_CUDA_ENTRY STV_DEFAULT"
_Z13step_estimatePfS_m:
.text._Z13step_estimatePfS_m:
        /* <DEDUP_REMOVED lines=8> */
[----:B0-----:R-:W-:-:S05]  /*0080*/  IMAD R0, R0, UR4, R3 ;  /* 0x0000000400007c24 */ /* 0x001fca000f8e0203 */
[----:B------:R-:W-:-:S04]  /*0090*/  ISETP.NE.AND P0, PT, R0, RZ, PT ;  /* 0x000000ff0000720c */ /* 0x000fc80003f05270 */
[----:B------:R-:W-:Y:S01]  /*00a0*/  SEL R3, RZ, 0x1, !P0 ;  /* 0x00000001ff037807 */ /* 0x000fe20004000000 */
[----:B--2---:R-:W-:-:S05]  /*00b0*/  IMAD R6, R6, UR5, R5 ;  /* 0x0000000506067c24 */ /* 0x004fca000f8e0205 */
[----:B------:R-:W-:-:S04]  /*00c0*/  ISETP.NE.AND P1, PT, R6, RZ, PT ;  /* 0x000000ff0600720c */ /* 0x000fc80003f25270 */
[----:B------:R-:W-:-:S04]  /*00d0*/  SEL R2, RZ, 0x1, !P1 ;  /* 0x00000001ff027807 */ /* 0x000fc80004800000 */
[----:B------:R-:W-:-:S04]  /*00e0*/  ISETP.GT.U32.AND P0, PT, R3, R2, PT ;  /* 0x000000020300720c */ /* 0x000fc80003f04070 */
[----:B------:R-:W-:-:S04]  /*00f0*/  ISETP.GT.U32.AND.EX P0, PT, RZ, RZ, PT, P0 ;  /* 0x000000ffff00720c */ /* 0x000fc80003f04100 */
[----:B------:R-:W-:-:S04]  /*0100*/  SEL R2, R3, R2, P0 ;  /* 0x0000000203027207 */ /* 0x000fc80000000000 */
[----:B-1----:R-:W-:-:S04]  /*0110*/  ISETP.GE.U32.AND P0, PT, R2, UR6, PT ;  /* 0x0000000602007c0c */ /* 0x002fc8000bf06070 */
[----:B------:R-:W-:-:S13]  /*0120*/  ISETP.GE.U32.AND.EX P0, PT, RZ, UR7, PT, P0 ;  /* 0x00000007ff007c0c */ /* 0x000fda000bf06100 */
[----:B------:R-:W-:Y:S05]  /*0130*/  @P0 EXIT ;  /* 0x000000000000094d */ /* 0x000fea0003800000 */
[----:B------:R-:W-:Y:S01]  /*0140*/  VIADD R0, R0, 0xffffffff ;  /* 0xffffffff00007836 */ /* 0x000fe20000000000 */
[----:B------:R-:W0:Y:S01]  /*0150*/  LDC.64 R2, c[0x0][0x380] ;  /* 0x0000e000ff027b82 */ /* 0x000e220000000a00 */
[----:B------:R-:W1:Y:S01]  /*0160*/  LDCU.64 UR8, c[0x0][0x380] ;  /* 0x00007000ff0877ac */ /* 0x000e620008000a00 */
[----:B------:R-:W-:Y:S01]  /*0170*/  IADD3 R10, P0, PT, RZ, RZ, RZ ;  /* 0x000000ffff0a7210 */ /* 0x000fe20007f1e0ff */
[----:B------:R-:W-:Y:S01]  /*0180*/  IMAD R13, R0, UR6, RZ ;  /* 0x00000006000d7c24 */ /* 0x000fe2000f8e02ff */
[----:B------:R-:W2:Y:S03]  /*0190*/  LDCU.64 UR4, c[0x0][0x358] ;  /* 0x00006b00ff0477ac */ /* 0x000ea60008000a00 */
[----:B------:R-:W-:Y:S02]  /*01a0*/  VIADD R7, R13, UR6 ;  /* 0x000000060d077c36 */ /* 0x000fe40008000000 */
[----:B------:R-:W-:-:S03]  /*01b0*/  IMAD.IADD R13, R6, 0x1, R13 ;  /* 0x00000001060d7824 */ /* 0x000fc600078e020d */
[----:B------:R-:W-:Y:S02]  /*01c0*/  IADD3 R0, PT, PT, R7, 0x1, R6 ;  /* 0x0000000107007810 */ /* 0x000fe40007ffe006 */
[----:B------:R-:W-:Y:S02]  /*01d0*/  IADD3 R7, PT, PT, R6, UR6, R7 ;  /* 0x0000000606077c10 */ /* 0x000fe4000fffe007 */
[----:B------:R-:W-:Y:S02]  /*01e0*/  SHF.R.S64 R8, RZ, 0x1e, R0 ;  /* 0x0000001eff087819 */ /* 0x000fe40000001000 */
[----:B------:R-:W-:Y:S02]  /*01f0*/  IADD3.X R11, PT, PT, R0, -0x2, RZ, P0, !PT ;  /* 0xfffffffe000b7810 */ /* 0x000fe400007fe4ff */
[----:B-1----:R-:W-:Y:S02]  /*0200*/  IADD3 R8, P0, PT, R8, UR8, RZ ;  /* 0x0000000808087c10 */ /* 0x002fe4000ff1e0ff */
[----:B------:R-:W-:-:S02]  /*0210*/  SHF.R.S64 R10, R10, 0x1e, R11 ;  /* 0x0000001e0a0a7819 */ /* 0x000fc4000000100b */
[----:B------:R-:W-:Y:S01]  /*0220*/  LEA.HI.X.SX32 R9, R0, UR9, 0x2, P0 ;  /* 0x0000000900097c11 */ /* 0x000fe200080f16ff */
[----:B0-----:R-:W-:Y:S01]  /*0230*/  IMAD.WIDE R4, R13, 0x4, R2 ;  /* 0x000000040d047825 */ /* 0x001fe200078e0202 */
[----:B------:R-:W-:-:S04]  /*0240*/  IADD3 R10, P0, PT, R10, UR8, RZ ;  /* 0x000000080a0a7c10 */ /* 0x000fc8000ff1e0ff */
[----:B------:R-:W-:Y:S01]  /*0250*/  LEA.HI.X.SX32 R11, R11, UR9, 0x2, P0 ;  /* 0x000000090b0b7c11 */ /* 0x000fe200080f16ff */
[----:B--2---:R-:W2:Y:S01]  /*0260*/  LDG.E R9, desc[UR4][R8.64] ;  /* 0x0000000408097981 */ /* 0x004ea2000c1e1900 */
[----:B------:R-:W-:Y:S02]  /*0270*/  IMAD.WIDE R2, R7, 0x4, R2 ;  /* 0x0000000407027825 */ /* 0x000fe400078e0202 */
[----:B------:R-:W0:Y:S01]  /*0280*/  LDC.64 R6, c[0x0][0x388] ;  /* 0x0000e200ff067b82 */ /* 0x000e220000000a00 */
[----:B------:R-:W2:Y:S04]  /*0290*/  LDG.E R4, desc[UR4][R4.64] ;  /* 0x0000000404047981 */ /* 0x000ea8000c1e1900 */
[----:B------:R-:W3:Y:S04]  /*02a0*/  LDG.E R11, desc[UR4][R10.64] ;  /* 0x000000040a0b7981 */ /* 0x000ee8000c1e1900 */
[----:B------:R-:W4:Y:S01]  /*02b0*/  LDG.E R3, desc[UR4][R2.64] ;  /* 0x0000000402037981 */ /* 0x000f22000c1e1900 */
[----:B------:R-:W-:-:S04]  /*02c0*/  VIADD R13, R13, UR6 ;  /* 0x000000060d0d7c36 */ /* 0x000fc80008000000 */
[----:B0-----:R-:W-:-:S04]  /*02d0*/  IMAD.WIDE R6, R13, 0x4, R6 ;  /* 0x000000040d067825 */ /* 0x001fc800078e0206 */
[----:B--2---:R-:W-:-:S04]  /*02e0*/  FADD R0, R4, R9 ;  /* 0x0000000904007221 */ /* 0x004fc80000000000 */
[----:B---3--:R-:W-:-:S04]  /*02f0*/  FADD R0, R0, R11 ;  /* 0x0000000b00007221 */ /* 0x008fc80000000000 */
[----:B----4-:R-:W-:-:S04]  /*0300*/  FADD R0, R0, R3 ;  /* 0x0000000300007221 */ /* 0x010fc80000000000 */
[----:B------:R-:W-:-:S05]  /*0310*/  FMUL R9, R0, 0.25 ;  /* 0x3e80000000097820 */ /* 0x000fca0000400000 */
[----:B------:R-:W-:Y:S01]  /*0320*/  STG.E desc[UR4][R6.64], R9 ;  /* 0x0000000906007986 */ /* 0x000fe2000c101904 */
[----:B------:R-:W-:Y:S05]  /*0330*/  EXIT ;  /* 0x000000000000794d */ /* 0x000fea0003800000 */
.L_x_3:
        /* <DEDUP_REMOVED lines=12> */
.L_x_7:


//--------------------- .nv.shared.reserved.0     --------------------------
	.section	.nv.shared.reserved.0,"aw",@nobits
	.weak		__nv_reservedSMEM_offset_0_alias
	.size		__nv_reservedSMEM_offset_0_alias, 0, 64
	.other		__nv_reservedSMEM_offset_0_alias,@"STO_CUDA_RESERVED_SHARED STV_DEFAULT"
__nv_reservedSMEM_offset_0_alias:
	.zero		0
	.zero		64


//--------------------- .nv.constant0._Z4copyPfS_m --------------------------
	.section	.nv.constant0._Z4copyPfS_m,"a",@progbits
	.sectionflags	@""
	.align	4
.nv.constant0._Z4copyPfS_m:
	.zero		920


//--------------------- .nv.constant0._Z4diffPfS_S_m --------------------------
	.section	.nv.constant0._Z4diffPfS_S_m,"a",@progbits
	.sectionflags	@""
	.align	4
.nv.constant0._Z4diffPfS_S_m:
	.zero		928


//--------------------- .nv.constant0._Z10square_sumPfS_m --------------------------
	.section	.nv.constant0._Z10square_sumPfS_m,"a",@progbits
	.sectionflags	@""
	.align	4
.nv.constant0._Z10square_sumPfS_m:
	.zero		920


//--------------------- .nv.constant0._Z13step_estimatePfS_m --------------------------
	.section	.nv.constant0._Z13step_estimatePfS_m,"a",@progbits
	.sectionflags	@""
	.align	4
.nv.constant0._Z13step_estimatePfS_m:
	.zero		920


//--------------------- SYMBOLS --------------------------

	.type		.nv.reservedSmem.offset0,@object
	.size		.nv.reservedSmem.offset0,0x4
